//
// Generated by NVIDIA NVVM Compiler
//
// Compiler Build ID: CL-36424714
// Cuda compilation tools, release 13.0, V13.0.88
// Based on NVVM 20.0.0
//

.version 9.0
.target sm_100
.address_size 64

	// .globl	_Z9collisionPhii

.visible .entry _Z9collisionPhii(
	.param .u64 .ptr .align 1 _Z9collisionPhii_param_0,
	.param .u32 _Z9collisionPhii_param_1,
	.param .u32 _Z9collisionPhii_param_2
)
{
	.reg .pred 	%p<4>;
	.reg .b16 	%rs<7>;
	.reg .b32 	%r<8>;
	.reg .b64 	%rd<5>;

	ld.param.u64 	%rd1, [_Z9collisionPhii_param_0];
	ld.param.u32 	%r2, [_Z9collisionPhii_param_1];
	ld.param.u32 	%r3, [_Z9collisionPhii_param_2];
	mov.u32 	%r4, %tid.x;
	mov.u32 	%r5, %ctaid.x;
	mov.u32 	%r6, %ntid.x;
	mad.lo.s32 	%r1, %r5, %r6, %r4;
	mul.lo.s32 	%r7, %r3, %r2;
	setp.ge.s32 	%p1, %r1, %r7;
	@%p1 bra 	$L__BB0_2;
	cvta.to.global.u64 	%rd2, %rd1;
	cvt.s64.s32 	%rd3, %r1;
	add.s64 	%rd4, %rd2, %rd3;
	ld.global.u8 	%rs1, [%rd4];
	shl.b16 	%rs2, %rs1, 4;
	and.b16  	%rs3, %rs2, 240;
	setp.eq.s16 	%p2, %rs3, 160;
	setp.eq.s16 	%p3, %rs3, 80;
	xor.b16  	%rs4, %rs2, -16;
	selp.b16 	%rs5, %rs4, %rs2, %p3;
	selp.b16 	%rs6, %rs4, %rs5, %p2;
	st.global.u8 	[%rd4], %rs6;
$L__BB0_2:
	ret;

}
	// .globl	_Z9streamingPhii
.visible .entry _Z9streamingPhii(
	.param .u64 .ptr .align 1 _Z9streamingPhii_param_0,
	.param .u32 _Z9streamingPhii_param_1,
	.param .u32 _Z9streamingPhii_param_2
)
{
	.reg .pred 	%p<2>;
	.reg .b16 	%rs<15>;
	.reg .b32 	%r<25>;
	.reg .b64 	%rd<13>;

	ld.param.u64 	%rd1, [_Z9streamingPhii_param_0];
	ld.param.u32 	%r2, [_Z9streamingPhii_param_1];
	ld.param.u32 	%r3, [_Z9streamingPhii_param_2];
	mov.u32 	%r4, %tid.x;
	mov.u32 	%r5, %ctaid.x;
	mov.u32 	%r6, %ntid.x;
	mad.lo.s32 	%r1, %r5, %r6, %r4;
	mul.lo.s32 	%r7, %r3, %r2;
	setp.ge.s32 	%p1, %r1, %r7;
	@%p1 bra 	$L__BB1_2;
	cvta.to.global.u64 	%rd2, %rd1;
	div.s32 	%r8, %r1, %r3;
	mul.lo.s32 	%r9, %r8, %r3;
	sub.s32 	%r10, %r1, %r9;
	add.s32 	%r11, %r10, 1;
	rem.s32 	%r12, %r11, %r3;
	add.s32 	%r13, %r12, %r9;
	cvt.s64.s32 	%rd3, %r13;
	add.s64 	%rd4, %rd2, %rd3;
	ld.global.u8 	%rs1, [%rd4];
	and.b16  	%rs2, %rs1, 64;
	add.s32 	%r14, %r2, %r8;
	add.s32 	%r15, %r14, -1;
	rem.s32 	%r16, %r15, %r2;
	mad.lo.s32 	%r17, %r16, %r3, %r10;
	cvt.s64.s32 	%rd5, %r17;
	add.s64 	%rd6, %rd2, %rd5;
	ld.global.u8 	%rs3, [%rd6];
	and.b16  	%rs4, %rs3, 128;
	or.b16  	%rs5, %rs4, %rs2;
	add.s32 	%r18, %r3, %r10;
	add.s32 	%r19, %r18, -1;
	rem.s32 	%r20, %r19, %r3;
	add.s32 	%r21, %r20, %r9;
	cvt.s64.s32 	%rd7, %r21;
	add.s64 	%rd8, %rd2, %rd7;
	ld.global.u8 	%rs6, [%rd8];
	and.b16  	%rs7, %rs6, 16;
	or.b16  	%rs8, %rs5, %rs7;
	add.s32 	%r22, %r8, 1;
	rem.s32 	%r23, %r22, %r2;
	mad.lo.s32 	%r24, %r23, %r3, %r10;
	cvt.s64.s32 	%rd9, %r24;
	add.s64 	%rd10, %rd2, %rd9;
	ld.global.u8 	%rs9, [%rd10];
	and.b16  	%rs10, %rs9, 32;
	or.b16  	%rs11, %rs8, %rs10;
	cvt.s64.s32 	%rd11, %r1;
	add.s64 	%rd12, %rd2, %rd11;
	ld.global.u8 	%rs12, [%rd12];
	shr.u16 	%rs13, %rs11, 4;
	or.b16  	%rs14, %rs13, %rs12;
	st.global.u8 	[%rd12], %rs14;
$L__BB1_2:
	ret;

}


// ===== COMPILED SASS (sm_100) =====

	.target	sm_100

	.elftype	@"ET_EXEC"


//--------------------- .note.nv.tkinfo           --------------------------
	.section	.note.nv.tkinfo,"",@"SHT_NOTE"
	.sectionflags	@"SHF_NOTE_NV_TKINFO"
	.tkinfo
        /*0018*/ 	.word	0x00000002
        /*0030*/ 	.string	""
        /*0030*/ 	.string	"ptxas"
        /*0030*/ 	.string	"Cuda compilation tools, release 13.0, V13.0.88"
        /*0030*/ 	.string	"Build cuda_13.0.r13.0/compiler.36424714_0"
        /*0030*/ 	.string	"-arch sm_100 -m 64 "



//--------------------- .note.nv.cuinfo           --------------------------
	.section	.note.nv.cuinfo,"",@"SHT_NOTE"
	.sectionflags	@"SHF_NOTE_NV_CUINFO"
        /*0018*/ 	.short	0x0002
        /*001a*/ 	.short	0x0064
        /*001c*/ 	.short	0x0082
	.zero		2


//--------------------- .nv.info                  --------------------------
	.section	.nv.info,"",@"SHT_CUDA_INFO"
	.align	4


	//----- nvinfo : EIATTR_REGCOUNT
	.align		4
        /*0000*/ 	.byte	0x04, 0x2f
        /*0002*/ 	.short	(.L_1 - .L_0)
	.align		4
.L_0:
        /*0004*/ 	.word	index@(_Z9collisionPhii)
        /*0008*/ 	.word	0x00000008


	//----- nvinfo : EIATTR_FRAME_SIZE
	.align		4
.L_1:
        /*000c*/ 	.byte	0x04, 0x11
        /*000e*/ 	.short	(.L_3 - .L_2)
	.align		4
.L_2:
        /*0010*/ 	.word	index@(_Z9collisionPhii)
        /*0014*/ 	.word	0x00000000


	//----- nvinfo : EIATTR_REGCOUNT
	.align		4
.L_3:
        /*0018*/ 	.byte	0x04, 0x2f
        /*001a*/ 	.short	(.L_5 - .L_4)
	.align		4
.L_4:
        /*001c*/ 	.word	index@(_Z9streamingPhii)
        /*0020*/ 	.word	0x00000018


	//----- nvinfo : EIATTR_FRAME_SIZE
	.align		4
.L_5:
        /*0024*/ 	.byte	0x04, 0x11
        /*0026*/ 	.short	(.L_7 - .L_6)
	.align		4
.L_6:
        /*0028*/ 	.word	index@(_Z9streamingPhii)
        /*002c*/ 	.word	0x00000000


	//----- nvinfo : EIATTR_MIN_STACK_SIZE
	.align		4
.L_7:
        /*0030*/ 	.byte	0x04, 0x12
        /*0032*/ 	.short	(.L_9 - .L_8)
	.align		4
.L_8:
        /*0034*/ 	.word	index@(_Z9streamingPhii)
        /*0038*/ 	.word	0x00000000


	//----- nvinfo : EIATTR_MIN_STACK_SIZE
	.align		4
.L_9:
        /*003c*/ 	.byte	0x04, 0x12
        /*003e*/ 	.short	(.L_11 - .L_10)
	.align		4
.L_10:
        /*0040*/ 	.word	index@(_Z9collisionPhii)
        /*0044*/ 	.word	0x00000000
.L_11:


//--------------------- .nv.compat                --------------------------
	.section	.nv.compat,"",@"SHT_CUDA_COMPAT_INFO"
	.align	4
        /*0000*/ 	.byte	0x02, 0x09, 0x00, 0x00, 0x02, 0x02, 0x01, 0x00, 0x02, 0x05, 0x05, 0x00, 0x03, 0x07, 0x01, 0x01
        /*0010*/ 	.byte	0x02, 0x03, 0x00, 0x00, 0x02, 0x06, 0x01, 0x00, 0x04, 0x0b, 0x08, 0x00, 0x09, 0x00, 0x00, 0x00
        /*0020*/ 	.byte	0x00, 0x00, 0x00, 0x00


//--------------------- .nv.info._Z9streamingPhii --------------------------
	.section	.nv.info._Z9streamingPhii,"",@"SHT_CUDA_INFO"
	.sectionflags	@""
	.align	4


	//----- nvinfo : EIATTR_CUDA_API_VERSION
	.align		4
        /*0000*/ 	.byte	0x04, 0x37
        /*0002*/ 	.short	(.L_13 - .L_12)
.L_12:
        /*0004*/ 	.word	0x00000082


	//----- nvinfo : EIATTR_KPARAM_INFO
	.align		4
.L_13:
        /*0008*/ 	.byte	0x04, 0x17
        /*000a*/ 	.short	(.L_15 - .L_14)
.L_14:
        /*000c*/ 	.word	0x00000000
        /*0010*/ 	.short	0x0002
        /*0012*/ 	.short	0x000c
        /*0014*/ 	.byte	0x00, 0xf0, 0x11, 0x00


	//----- nvinfo : EIATTR_KPARAM_INFO
	.align		4
.L_15:
        /*0018*/ 	.byte	0x04, 0x17
        /*001a*/ 	.short	(.L_17 - .L_16)
.L_16:
        /*001c*/ 	.word	0x00000000
        /*0020*/ 	.short	0x0001
        /*0022*/ 	.short	0x0008
        /*0024*/ 	.byte	0x00, 0xf0, 0x11, 0x00


	//----- nvinfo : EIATTR_KPARAM_INFO
	.align		4
.L_17:
        /*0028*/ 	.byte	0x04, 0x17
        /*002a*/ 	.short	(.L_19 - .L_18)
.L_18:
        /*002c*/ 	.word	0x00000000
        /*0030*/ 	.short	0x0000
        /*0032*/ 	.short	0x0000
        /*0034*/ 	.byte	0x00, 0xf5, 0x21, 0x00


	//----- nvinfo : EIATTR_SPARSE_MMA_MASK
	.align		4
.L_19:
        /*0038*/ 	.byte	0x03, 0x50
        /*003a*/ 	.short	0x0000


	//----- nvinfo : EIATTR_MAXREG_COUNT
	.align		4
        /*003c*/ 	.byte	0x03, 0x1b
        /*003e*/ 	.short	0x00ff


	//----- nvinfo : EIATTR_MERCURY_ISA_VERSION
	.align		4
        /*0040*/ 	.byte	0x03, 0x5f
        /*0042*/ 	.short	0x0101


	//----- nvinfo : EIATTR_VRC_CTA_INIT_COUNT
	.align		4
        /*0044*/ 	.byte	0x02, 0x4a
	.zero		1
	.zero		1


	//----- nvinfo : EIATTR_EXIT_INSTR_OFFSETS
	.align		4
        /*0048*/ 	.byte	0x04, 0x1c
        /*004a*/ 	.short	(.L_21 - .L_20)


	//   ....[0]....
.L_20:
        /*004c*/ 	.word	0x00000080


	//   ....[1]....
        /*0050*/ 	.word	0x000007b0


	//----- nvinfo : EIATTR_CBANK_PARAM_SIZE
	.align		4
.L_21:
        /*0054*/ 	.byte	0x03, 0x19
        /*0056*/ 	.short	0x0010


	//----- nvinfo : EIATTR_PARAM_CBANK
	.align		4
        /*0058*/ 	.byte	0x04, 0x0a
        /*005a*/ 	.short	(.L_23 - .L_22)
	.align		4
.L_22:
        /*005c*/ 	.word	index@(.nv.constant0._Z9streamingPhii)
        /*0060*/ 	.short	0x0380
        /*0062*/ 	.short	0x0010


	//----- nvinfo : EIATTR_SW_WAR
	.align		4
.L_23:
        /*0064*/ 	.byte	0x04, 0x36
        /*0066*/ 	.short	(.L_25 - .L_24)
.L_24:
        /*0068*/ 	.word	0x00000008
.L_25:


//--------------------- .nv.info._Z9collisionPhii --------------------------
	.section	.nv.info._Z9collisionPhii,"",@"SHT_CUDA_INFO"
	.sectionflags	@""
	.align	4


	//----- nvinfo : EIATTR_CUDA_API_VERSION
	.align		4
        /*0000*/ 	.byte	0x04, 0x37
        /*0002*/ 	.short	(.L_27 - .L_26)
.L_26:
        /*0004*/ 	.word	0x00000082


	//----- nvinfo : EIATTR_KPARAM_INFO
	.align		4
.L_27:
        /*0008*/ 	.byte	0x04, 0x17
        /*000a*/ 	.short	(.L_29 - .L_28)
.L_28:
        /*000c*/ 	.word	0x00000000
        /*0010*/ 	.short	0x0002
        /*0012*/ 	.short	0x000c
        /*0014*/ 	.byte	0x00, 0xf0, 0x11, 0x00


	//----- nvinfo : EIATTR_KPARAM_INFO
	.align		4
.L_29:
        /*0018*/ 	.byte	0x04, 0x17
        /*001a*/ 	.short	(.L_31 - .L_30)
.L_30:
        /*001c*/ 	.word	0x00000000
        /*0020*/ 	.short	0x0001
        /*0022*/ 	.short	0x0008
        /*0024*/ 	.byte	0x00, 0xf0, 0x11, 0x00


	//----- nvinfo : EIATTR_KPARAM_INFO
	.align		4
.L_31:
        /*0028*/ 	.byte	0x04, 0x17
        /*002a*/ 	.short	(.L_33 - .L_32)
.L_32:
        /*002c*/ 	.word	0x00000000
        /*0030*/ 	.short	0x0000
        /*0032*/ 	.short	0x0000
        /*0034*/ 	.byte	0x00, 0xf5, 0x21, 0x00


	//----- nvinfo : EIATTR_SPARSE_MMA_MASK
	.align		4
.L_33:
        /*0038*/ 	.byte	0x03, 0x50
        /*003a*/ 	.short	0x0000


	//----- nvinfo : EIATTR_MAXREG_COUNT
	.align		4
        /*003c*/ 	.byte	0x03, 0x1b
        /*003e*/ 	.short	0x00ff


	//----- nvinfo : EIATTR_MERCURY_ISA_VERSION
	.align		4
        /*0040*/ 	.byte	0x03, 0x5f
        /*0042*/ 	.short	0x0101


	//----- nvinfo : EIATTR_VRC_CTA_INIT_COUNT
	.align		4
        /*0044*/ 	.byte	0x02, 0x4a
	.zero		1
	.zero		1


	//----- nvinfo : EIATTR_EXIT_INSTR_OFFSETS
	.align		4
        /*0048*/ 	.byte	0x04, 0x1c
        /*004a*/ 	.short	(.L_35 - .L_34)


	//   ....[0]....
.L_34:
        /*004c*/ 	.word	0x00000080


	//   ....[1]....
        /*0050*/ 	.word	0x00000150


	//----- nvinfo : EIATTR_CBANK_PARAM_SIZE
	.align		4
.L_35:
        /*0054*/ 	.byte	0x03, 0x19
        /*0056*/ 	.short	0x0010


	//----- nvinfo : EIATTR_PARAM_CBANK
	.align		4
        /*0058*/ 	.byte	0x04, 0x0a
        /*005a*/ 	.short	(.L_37 - .L_36)
	.align		4
.L_36:
        /*005c*/ 	.word	index@(.nv.constant0._Z9collisionPhii)
        /*0060*/ 	.short	0x0380
        /*0062*/ 	.short	0x0010


	//----- nvinfo : EIATTR_SW_WAR
	.align		4
.L_37:
        /*0064*/ 	.byte	0x04, 0x36
        /*0066*/ 	.short	(.L_39 - .L_38)
.L_38:
        /*0068*/ 	.word	0x00000008
.L_39:


//--------------------- .nv.callgraph             --------------------------
	.section	.nv.callgraph,"",@"SHT_CUDA_CALLGRAPH"
	.align	4
	.sectionentsize	8
	.align		4
        /*0000*/ 	.word	0x00000000
	.align		4
        /*0004*/ 	.word	0xffffffff
	.align		4
        /*0008*/ 	.word	0x00000000
	.align		4
        /*000c*/ 	.word	0xfffffffe
	.align		4
        /*0010*/ 	.word	0x00000000
	.align		4
        /*0014*/ 	.word	0xfffffffd
	.align		4
        /*0018*/ 	.word	0x00000000
	.align		4
        /*001c*/ 	.word	0xfffffffc


//--------------------- .text._Z9streamingPhii    --------------------------
	.section	.text._Z9streamingPhii,"ax",@progbits
	.align	128
        .global         _Z9streamingPhii
        .type           _Z9streamingPhii,@function
        .size           _Z9streamingPhii,(.L_x_2 - _Z9streamingPhii)
        .other          _Z9streamingPhii,@"STO_CUDA_ENTRY STV_DEFAULT"
_Z9streamingPhii:
.text._Z9streamingPhii:
[----:B------:R-:W-:Y:S01]  /*0000*/  LDC R1, c[0x0][0x37c] ;  /* 0x0000df00ff017b82 */ /* 0x000fe20000000800 */
[----:B------:R-:W0:Y:S07]  /*0010*/  S2R R0, SR_TID.X ;  /* 0x0000000000007919 */ /* 0x000e2e0000002100 */
[----:B------:R-:W0:Y:S08]  /*0020*/  S2UR UR4, SR_CTAID.X ;  /* 0x00000000000479c3 */ /* 0x000e300000002500 */
[----:B------:R-:W0:Y:S08]  /*0030*/  LDC R5, c[0x0][0x360] ;  /* 0x0000d800ff057b82 */ /* 0x000e300000000800 */
[----:B------:R-:W1:Y:S01]  /*0040*/  LDC.64 R2, c[0x0][0x388] ;  /* 0x0000e200ff027b82 */ /* 0x000e620000000a00 */
[----:B0-----:R-:W-:-:S02]  /*0050*/  IMAD R0, R5, UR4, R0 ;  /* 0x0000000405007c24 */ /* 0x001fc4000f8e0200 */
[----:B-1----:R-:W-:-:S05]  /*0060*/  IMAD R5, R3, R2, RZ ;  /* 0x0000000203057224 */ /* 0x002fca00078e02ff */
[----:B------:R-:W-:-:S13]  /*0070*/  ISETP.GE.AND P0, PT, R0, R5, PT ;  /* 0x000000050000720c */ /* 0x000fda0003f06270 */
[----:B------:R-:W-:Y:S05]  /*0080*/  @P0 EXIT ;  /* 0x000000000000094d */ /* 0x000fea0003800000 */
[----:B------:R-:W-:Y:S01]  /*0090*/  IABS R4, R3 ;  /* 0x0000000300047213 */ /* 0x000fe20000000000 */
[----:B------:R-:W0:Y:S01]  /*00a0*/  LDCU.64 UR6, c[0x0][0x380] ;  /* 0x00007000ff0677ac */ /* 0x000e220008000a00 */
[----:B------:R-:W-:Y:S02]  /*00b0*/  IABS R11, R0 ;  /* 0x00000000000b7213 */ /* 0x000fe40000000000 */
[----:B------:R-:W1:Y:S01]  /*00c0*/  I2F.RP R5, R4 ;  /* 0x0000000400057306 */ /* 0x000e620000209400 */
[----:B------:R-:W-:Y:S01]  /*00d0*/  ISETP.NE.AND P2, PT, R3, RZ, PT ;  /* 0x000000ff0300720c */ /* 0x000fe20003f45270 */
[----:B------:R-:W2:Y:S06]  /*00e0*/  LDCU.64 UR4, c[0x0][0x358] ;  /* 0x00006b00ff0477ac */ /* 0x000eac0008000a00 */
[----:B-1----:R-:W1:Y:S02]  /*00f0*/  MUFU.RCP R5, R5 ;  /* 0x0000000500057308 */ /* 0x002e640000001000 */
[----:B-1----:R-:W-:Y:S01]  /*0100*/  VIADD R6, R5, 0xffffffe ;  /* 0x0ffffffe05067836 */ /* 0x002fe20000000000 */
[----:B------:R-:W-:-:S05]  /*0110*/  IABS R5, R2 ;  /* 0x0000000200057213 */ /* 0x000fca0000000000 */
[----:B------:R1:W3:Y:S08]  /*0120*/  F2I.FTZ.U32.TRUNC.NTZ R7, R6 ;  /* 0x0000000600077305 */ /* 0x0002f0000021f000 */
[----:B------:R-:W4:Y:S01]  /*0130*/  I2F.RP R12, R5 ;  /* 0x00000005000c7306 */ /* 0x000f220000209400 */
[----:B-1----:R-:W-:Y:S02]  /*0140*/  IMAD.MOV.U32 R6, RZ, RZ, RZ ;  /* 0x000000ffff067224 */ /* 0x002fe400078e00ff */
[----:B---3--:R-:W-:-:S04]  /*0150*/  IMAD.MOV R9, RZ, RZ, -R7 ;  /* 0x000000ffff097224 */ /* 0x008fc800078e0a07 */
[----:B------:R-:W-:-:S04]  /*0160*/  IMAD R9, R9, R4, RZ ;  /* 0x0000000409097224 */ /* 0x000fc800078e02ff */
[----:B------:R-:W-:Y:S01]  /*0170*/  IMAD.HI.U32 R9, R7, R9, R6 ;  /* 0x0000000907097227 */ /* 0x000fe200078e0006 */
[----:B----4-:R-:W1:Y:S05]  /*0180*/  MUFU.RCP R12, R12 ;  /* 0x0000000c000c7308 */ /* 0x010e6a0000001000 */
[----:B------:R-:W-:-:S04]  /*0190*/  IMAD.HI.U32 R7, R9, R11, RZ ;  /* 0x0000000b09077227 */ /* 0x000fc800078e00ff */
[----:B------:R-:W-:-:S04]  /*01a0*/  IMAD.MOV R6, RZ, RZ, -R7 ;  /* 0x000000ffff067224 */ /* 0x000fc800078e0a07 */
[----:B------:R-:W-:Y:S01]  /*01b0*/  IMAD R11, R4, R6, R11 ;  /* 0x00000006040b7224 */ /* 0x000fe200078e020b */
[----:B------:R-:W-:Y:S01]  /*01c0*/  LOP3.LUT R6, R0, R3, RZ, 0x3c, !PT ;  /* 0x0000000300067212 */ /* 0x000fe200078e3cff */
[----:B-1----:R-:W-:-:S03]  /*01d0*/  VIADD R10, R12, 0xffffffe ;  /* 0x0ffffffe0c0a7836 */ /* 0x002fc60000000000 */
[----:B------:R-:W-:Y:S02]  /*01e0*/  ISETP.GT.U32.AND P1, PT, R4, R11, PT ;  /* 0x0000000b0400720c */ /* 0x000fe40003f24070 */
[----:B------:R-:W-:-:S11]  /*01f0*/  ISETP.GE.AND P3, PT, R6, RZ, PT ;  /* 0x000000ff0600720c */ /* 0x000fd60003f66270 */
[----:B------:R-:W-:Y:S02]  /*0200*/  @!P1 IMAD.IADD R11, R11, 0x1, -R4 ;  /* 0x000000010b0b9824 */ /* 0x000fe400078e0a04 */
[----:B------:R-:W-:-:S03]  /*0210*/  @!P1 VIADD R7, R7, 0x1 ;  /* 0x0000000107079836 */ /* 0x000fc60000000000 */
[----:B------:R-:W-:Y:S02]  /*0220*/  ISETP.GE.U32.AND P0, PT, R11, R4, PT ;  /* 0x000000040b00720c */ /* 0x000fe40003f06070 */
[----:B------:R1:W3:Y:S02]  /*0230*/  F2I.FTZ.U32.TRUNC.NTZ R11, R10 ;  /* 0x0000000a000b7305 */ /* 0x0002e4000021f000 */
[----:B-1----:R-:W-:-:S09]  /*0240*/  IMAD.MOV.U32 R10, RZ, RZ, RZ ;  /* 0x000000ffff0a7224 */ /* 0x002fd200078e00ff */
[----:B------:R-:W-:-:S04]  /*0250*/  @P0 VIADD R7, R7, 0x1 ;  /* 0x0000000107070836 */ /* 0x000fc80000000000 */
[----:B------:R-:W-:Y:S01]  /*0260*/  IMAD.MOV.U32 R8, RZ, RZ, R7 ;  /* 0x000000ffff087224 */ /* 0x000fe200078e0007 */
[----:B------:R-:W-:Y:S01]  /*0270*/  LOP3.LUT R7, RZ, R3, RZ, 0x33, !PT ;  /* 0x00000003ff077212 */ /* 0x000fe200078e33ff */
[----:B---3--:R-:W-:Y:S02]  /*0280*/  IMAD.MOV R12, RZ, RZ, -R11 ;  /* 0x000000ffff0c7224 */ /* 0x008fe400078e0a0b */
[----:B------:R-:W-:Y:S02]  /*0290*/  @!P3 IMAD.MOV R8, RZ, RZ, -R8 ;  /* 0x000000ffff08b224 */ /* 0x000fe400078e0a08 */
[----:B------:R-:W-:-:S03]  /*02a0*/  IMAD R13, R12, R5, RZ ;  /* 0x000000050c0d7224 */ /* 0x000fc600078e02ff */
[----:B------:R-:W-:Y:S01]  /*02b0*/  SEL R8, R7, R8, !P2 ;  /* 0x0000000807087207 */ /* 0x000fe20005000000 */
[----:B------:R-:W-:-:S03]  /*02c0*/  IMAD.HI.U32 R11, R11, R13, R10 ;  /* 0x0000000d0b0b7227 */ /* 0x000fc600078e000a */
[C---:B------:R-:W-:Y:S01]  /*02d0*/  IADD3 R20, PT, PT, R8.reuse, -0x1, R2 ;  /* 0xffffffff08147810 */ /* 0x040fe20007ffe002 */
[----:B------:R-:W-:Y:S02]  /*02e0*/  IMAD.MOV R6, RZ, RZ, -R8 ;  /* 0x000000ffff067224 */ /* 0x000fe400078e0a08 */
[----:B------:R-:W-:Y:S01]  /*02f0*/  VIADD R19, R8, 0x1 ;  /* 0x0000000108137836 */ /* 0x000fe20000000000 */
[----:B------:R-:W-:Y:S01]  /*0300*/  IABS R14, R20 ;  /* 0x00000014000e7213 */ /* 0x000fe20000000000 */
[----:B------:R-:W-:-:S03]  /*0310*/  IMAD R6, R3, R6, R0 ;  /* 0x0000000603067224 */ /* 0x000fc600078e0200 */
[----:B------:R-:W-:Y:S01]  /*0320*/  IABS R16, R19 ;  /* 0x0000001300107213 */ /* 0x000fe20000000000 */
[C---:B------:R-:W-:Y:S01]  /*0330*/  VIADD R17, R6.reuse, 0x1 ;  /* 0x0000000106117836 */ /* 0x040fe20000000000 */
[----:B------:R-:W-:Y:S01]  /*0340*/  IADD3 R18, PT, PT, R6, -0x1, R3 ;  /* 0xffffffff06127810 */ /* 0x000fe20007ffe003 */
[----:B------:R-:W-:-:S03]  /*0350*/  IMAD.HI.U32 R12, R11, R14, RZ ;  /* 0x0000000e0b0c7227 */ /* 0x000fc600078e00ff */
[----:B------:R-:W-:Y:S01]  /*0360*/  IABS R13, R17 ;  /* 0x00000011000d7213 */ /* 0x000fe20000000000 */
[----:B------:R-:W-:Y:S01]  /*0370*/  IMAD.HI.U32 R11, R11, R16, RZ ;  /* 0x000000100b0b7227 */ /* 0x000fe200078e00ff */
[----:B------:R-:W-:-:S03]  /*0380*/  IABS R15, R18 ;  /* 0x00000012000f7213 */ /* 0x000fc60000000000 */
[----:B------:R-:W-:-:S04]  /*0390*/  IMAD.HI.U32 R10, R9, R13, RZ ;  /* 0x0000000d090a7227 */ /* 0x000fc800078e00ff */
[----:B------:R-:W-:Y:S01]  /*03a0*/  IMAD.HI.U32 R9, R9, R15, RZ ;  /* 0x0000000f09097227 */ /* 0x000fe200078e00ff */
[----:B------:R-:W-:-:S03]  /*03b0*/  IADD3 R10, PT, PT, -R10, RZ, RZ ;  /* 0x000000ff0a0a7210 */ /* 0x000fc60007ffe1ff */
[----:B------:R-:W-:Y:S02]  /*03c0*/  IMAD.MOV R12, RZ, RZ, -R12 ;  /* 0x000000ffff0c7224 */ /* 0x000fe400078e0a0c */
[----:B------:R-:W-:Y:S02]  /*03d0*/  IMAD.MOV R21, RZ, RZ, -R11 ;  /* 0x000000ffff157224 */ /* 0x000fe400078e0a0b */
[----:B------:R-:W-:Y:S02]  /*03e0*/  IMAD.MOV R11, RZ, RZ, -R9 ;  /* 0x000000ffff0b7224 */ /* 0x000fe400078e0a09 */
[C---:B------:R-:W-:Y:S02]  /*03f0*/  IMAD R9, R4.reuse, R10, R13 ;  /* 0x0000000a04097224 */ /* 0x040fe400078e020d */
[C---:B------:R-:W-:Y:S02]  /*0400*/  IMAD R10, R5.reuse, R12, R14 ;  /* 0x0000000c050a7224 */ /* 0x040fe400078e020e */
[C---:B------:R-:W-:Y:S01]  /*0410*/  IMAD R12, R5.reuse, R21, R16 ;  /* 0x00000015050c7224 */ /* 0x040fe200078e0210 */
[C---:B------:R-:W-:Y:S01]  /*0420*/  ISETP.GT.U32.AND P0, PT, R4.reuse, R9, PT ;  /* 0x000000090400720c */ /* 0x040fe20003f04070 */
[----:B------:R-:W-:Y:S01]  /*0430*/  IMAD R11, R4, R11, R15 ;  /* 0x0000000b040b7224 */ /* 0x000fe200078e020f */
[----:B------:R-:W-:-:S02]  /*0440*/  ISETP.GT.U32.AND P1, PT, R5, R10, PT ;  /* 0x0000000a0500720c */ /* 0x000fc40003f24070 */
[----:B------:R-:W-:Y:S02]  /*0450*/  ISETP.GT.U32.AND P4, PT, R5, R12, PT ;  /* 0x0000000c0500720c */ /* 0x000fe40003f84070 */
[----:B------:R-:W-:-:S07]  /*0460*/  ISETP.GT.U32.AND P3, PT, R4, R11, PT ;  /* 0x0000000b0400720c */ /* 0x000fce0003f64070 */
[--C-:B------:R-:W-:Y:S01]  /*0470*/  @!P0 IMAD.IADD R9, R9, 0x1, -R4.reuse ;  /* 0x0000000109098824 */ /* 0x100fe200078e0a04 */
[----:B------:R-:W-:Y:S01]  /*0480*/  ISETP.GE.AND P0, PT, R17, RZ, PT ;  /* 0x000000ff1100720c */ /* 0x000fe20003f06270 */
[--C-:B------:R-:W-:Y:S02]  /*0490*/  @!P1 IMAD.IADD R10, R10, 0x1, -R5.reuse ;  /* 0x000000010a0a9824 */ /* 0x100fe400078e0a05 */
[----:B------:R-:W-:Y:S01]  /*04a0*/  @!P4 IMAD.IADD R12, R12, 0x1, -R5 ;  /* 0x000000010c0cc824 */ /* 0x000fe200078e0a05 */
[C---:B------:R-:W-:Y:S01]  /*04b0*/  ISETP.GT.U32.AND P1, PT, R4.reuse, R9, PT ;  /* 0x000000090400720c */ /* 0x040fe20003f24070 */
[----:B------:R-:W-:Y:S01]  /*04c0*/  @!P3 IMAD.IADD R11, R11, 0x1, -R4 ;  /* 0x000000010b0bb824 */ /* 0x000fe200078e0a04 */
[C---:B------:R-:W-:Y:S02]  /*04d0*/  ISETP.GT.U32.AND P6, PT, R5.reuse, R10, PT ;  /* 0x0000000a0500720c */ /* 0x040fe40003fc4070 */
[----:B------:R-:W-:Y:S02]  /*04e0*/  ISETP.GT.U32.AND P5, PT, R5, R12, PT ;  /* 0x0000000c0500720c */ /* 0x000fe40003fa4070 */
[----:B------:R-:W-:-:S02]  /*04f0*/  ISETP.GT.U32.AND P4, PT, R4, R11, PT ;  /* 0x0000000b0400720c */ /* 0x000fc40003f84070 */
[----:B------:R-:W-:-:S05]  /*0500*/  ISETP.GE.AND P3, PT, R20, RZ, PT ;  /* 0x000000ff1400720c */ /* 0x000fca0003f66270 */
[--C-:B------:R-:W-:Y:S01]  /*0510*/  @!P1 IMAD.IADD R9, R9, 0x1, -R4.reuse ;  /* 0x0000000109099824 */ /* 0x100fe200078e0a04 */
[----:B------:R-:W-:Y:S02]  /*0520*/  ISETP.GE.AND P1, PT, R19, RZ, PT ;  /* 0x000000ff1300720c */ /* 0x000fe40003f26270 */
[----:B------:R-:W-:Y:S01]  /*0530*/  @!P6 IADD3 R10, PT, PT, R10, -R5, RZ ;  /* 0x800000050a0ae210 */ /* 0x000fe20007ffe0ff */
[----:B------:R-:W-:Y:S01]  /*0540*/  @!P0 IMAD.MOV R9, RZ, RZ, -R9 ;  /* 0x000000ffff098224 */ /* 0x000fe200078e0a09 */
[----:B------:R-:W-:Y:S01]  /*0550*/  ISETP.GE.AND P6, PT, R18, RZ, PT ;  /* 0x000000ff1200720c */ /* 0x000fe20003fc6270 */
[----:B------:R-:W-:Y:S01]  /*0560*/  @!P5 IMAD.IADD R12, R12, 0x1, -R5 ;  /* 0x000000010c0cd824 */ /* 0x000fe200078e0a05 */
[----:B------:R-:W-:Y:S01]  /*0570*/  LOP3.LUT R5, RZ, R2, RZ, 0x33, !PT ;  /* 0x00000002ff057212 */ /* 0x000fe200078e33ff */
[----:B------:R-:W-:Y:S01]  /*0580*/  @!P4 IMAD.IADD R11, R11, 0x1, -R4 ;  /* 0x000000010b0bc824 */ /* 0x000fe200078e0a04 */
[----:B------:R-:W-:Y:S01]  /*0590*/  ISETP.NE.AND P4, PT, R2, RZ, PT ;  /* 0x000000ff0200720c */ /* 0x000fe20003f85270 */
[----:B------:R-:W-:Y:S01]  /*05a0*/  @!P3 IMAD.MOV R10, RZ, RZ, -R10 ;  /* 0x000000ffff0ab224 */ /* 0x000fe200078e0a0a */
[----:B------:R-:W-:-:S03]  /*05b0*/  SEL R9, R7, R9, !P2 ;  /* 0x0000000907097207 */ /* 0x000fc60005000000 */
[----:B------:R-:W-:Y:S01]  /*05c0*/  @!P1 IMAD.MOV R12, RZ, RZ, -R12 ;  /* 0x000000ffff0c9224 */ /* 0x000fe200078e0a0c */
[C---:B------:R-:W-:Y:S01]  /*05d0*/  SEL R10, R5.reuse, R10, !P4 ;  /* 0x0000000a050a7207 */ /* 0x040fe20006000000 */
[-C--:B------:R-:W-:Y:S02]  /*05e0*/  IMAD R9, R8, R3.reuse, R9 ;  /* 0x0000000308097224 */ /* 0x080fe400078e0209 */
[----:B------:R-:W-:Y:S01]  /*05f0*/  @!P6 IMAD.MOV R11, RZ, RZ, -R11 ;  /* 0x000000ffff0be224 */ /* 0x000fe200078e0a0b */
[----:B------:R-:W-:Y:S01]  /*0600*/  SEL R12, R5, R12, !P4 ;  /* 0x0000000c050c7207 */ /* 0x000fe20006000000 */
[--C-:B------:R-:W-:Y:S01]  /*0610*/  IMAD R10, R10, R3, R6.reuse ;  /* 0x000000030a0a7224 */ /* 0x100fe200078e0206 */
[----:B0-----:R-:W-:Y:S02]  /*0620*/  IADD3 R4, P0, PT, R9, UR6, RZ ;  /* 0x0000000609047c10 */ /* 0x001fe4000ff1e0ff */
[----:B------:R-:W-:Y:S01]  /*0630*/  SEL R7, R7, R11, !P2 ;  /* 0x0000000b07077207 */ /* 0x000fe20005000000 */
[----:B------:R-:W-:Y:S01]  /*0640*/  IMAD R12, R12, R3, R6 ;  /* 0x000000030c0c7224 */ /* 0x000fe200078e0206 */
[----:B------:R-:W-:-:S03]  /*0650*/  LEA.HI.X.SX32 R5, R9, UR7, 0x1, P0 ;  /* 0x0000000709057c11 */ /* 0x000fc600080f0eff */
[----:B------:R-:W-:Y:S01]  /*0660*/  IMAD R7, R8, R3, R7 ;  /* 0x0000000308077224 */ /* 0x000fe200078e0207 */
[C---:B------:R-:W-:Y:S01]  /*0670*/  IADD3 R8, P1, PT, R10.reuse, UR6, RZ ;  /* 0x000000060a087c10 */ /* 0x040fe2000ff3e0ff */
[----:B--2---:R-:W2:Y:S03]  /*0680*/  LDG.E.U8 R4, desc[UR4][R4.64] ;  /* 0x0000000404047981 */ /* 0x004ea6000c1e1100 */
[----:B------:R-:W-:Y:S02]  /*0690*/  LEA.HI.X.SX32 R9, R10, UR7, 0x1, P1 ;  /* 0x000000070a097c11 */ /* 0x000fe400088f0eff */
[C---:B------:R-:W-:Y:S02]  /*06a0*/  IADD3 R6, P0, PT, R7.reuse, UR6, RZ ;  /* 0x0000000607067c10 */ /* 0x040fe4000ff1e0ff */
[----:B------:R-:W-:Y:S01]  /*06b0*/  IADD3 R10, P1, PT, R12, UR6, RZ ;  /* 0x000000060c0a7c10 */ /* 0x000fe2000ff3e0ff */
[----:B------:R-:W3:Y:S01]  /*06c0*/  LDG.E.U8 R8, desc[UR4][R8.64] ;  /* 0x0000000408087981 */ /* 0x000ee2000c1e1100 */
[----:B------:R-:W-:-:S02]  /*06d0*/  LEA.HI.X.SX32 R7, R7, UR7, 0x1, P0 ;  /* 0x0000000707077c11 */ /* 0x000fc400080f0eff */
[----:B------:R-:W-:-:S03]  /*06e0*/  LEA.HI.X.SX32 R11, R12, UR7, 0x1, P1 ;  /* 0x000000070c0b7c11 */ /* 0x000fc600088f0eff */
[----:B------:R-:W4:Y:S01]  /*06f0*/  LDG.E.U8 R6, desc[UR4][R6.64] ;  /* 0x0000000406067981 */ /* 0x000f22000c1e1100 */
[----:B------:R-:W-:-:S03]  /*0700*/  IADD3 R2, P0, PT, R0, UR6, RZ ;  /* 0x0000000600027c10 */ /* 0x000fc6000ff1e0ff */
[----:B------:R-:W5:Y:S01]  /*0710*/  LDG.E.U8 R10, desc[UR4][R10.64] ;  /* 0x000000040a0a7981 */ /* 0x000f62000c1e1100 */
[----:B------:R-:W-:-:S05]  /*0720*/  LEA.HI.X.SX32 R3, R0, UR7, 0x1, P0 ;  /* 0x0000000700037c11 */ /* 0x000fca00080f0eff */
[----:B------:R-:W5:Y:S01]  /*0730*/  LDG.E.U8 R12, desc[UR4][R2.64] ;  /* 0x00000004020c7981 */ /* 0x000f62000c1e1100 */
[----:B--2---:R-:W-:-:S04]  /*0740*/  LOP3.LUT R13, R4, 0x40, RZ, 0xc0, !PT ;  /* 0x00000040040d7812 */ /* 0x004fc800078ec0ff */
[----:B---3--:R-:W-:-:S04]  /*0750*/  LOP3.LUT R13, R13, 0x80, R8, 0xf8, !PT ;  /* 0x000000800d0d7812 */ /* 0x008fc800078ef808 */
[----:B----4-:R-:W-:-:S04]  /*0760*/  LOP3.LUT R13, R13, 0x10, R6, 0xf8, !PT ;  /* 0x000000100d0d7812 */ /* 0x010fc800078ef806 */
[----:B-----5:R-:W-:-:S04]  /*0770*/  LOP3.LUT R0, R13, 0x20, R10, 0xf8, !PT ;  /* 0x000000200d007812 */ /* 0x020fc800078ef80a */
[----:B------:R-:W-:-:S04]  /*0780*/  SHF.R.U32.HI R5, RZ, 0x4, R0 ;  /* 0x00000004ff057819 */ /* 0x000fc80000011600 */
[----:B------:R-:W-:-:S05]  /*0790*/  LOP3.LUT R5, R5, R12, RZ, 0xfc, !PT ;  /* 0x0000000c05057212 */ /* 0x000fca00078efcff */
[----:B------:R-:W-:Y:S01]  /*07a0*/  STG.E.U8 desc[UR4][R2.64], R5 ;  /* 0x0000000502007986 */ /* 0x000fe2000c101104 */
[----:B------:R-:W-:Y:S05]  /*07b0*/  EXIT ;  /* 0x000000000000794d */ /* 0x000fea0003800000 */
.L_x_0:
[----:B------:R-:W-:-:S00]  /*07c0*/  BRA `(.L_x_0) ;  /* 0xfffffffc00fc7947 */ /* 0x000fc0000383ffff */
[----:B------:R-:W-:-:S00]  /*07d0*/  NOP ;  /* 0x0000000000007918 */ /* 0x000fc00000000000 */
        /* <DEDUP_REMOVED lines=10> */
.L_x_2:


//--------------------- .text._Z9collisionPhii    --------------------------
	.section	.text._Z9collisionPhii,"ax",@progbits
	.align	128
        .global         _Z9collisionPhii
        .type           _Z9collisionPhii,@function
        .size           _Z9collisionPhii,(.L_x_3 - _Z9collisionPhii)
        .other          _Z9collisionPhii,@"STO_CUDA_ENTRY STV_DEFAULT"
_Z9collisionPhii:
.text._Z9collisionPhii:
[----:B------:R-:W-:Y:S01]  /*0000*/  LDC R1, c[0x0][0x37c] ;  /* 0x0000df00ff017b82 */ /* 0x000fe20000000800 */
[----:B------:R-:W0:Y:S07]  /*0010*/  S2R R0, SR_TID.X ;  /* 0x0000000000007919 */ /* 0x000e2e0000002100 */
[----:B------:R-:W0:Y:S01]  /*0020*/  S2UR UR6, SR_CTAID.X ;  /* 0x00000000000679c3 */ /* 0x000e220000002500 */
[----:B------:R-:W1:Y:S07]  /*0030*/  LDCU.64 UR4, c[0x0][0x388] ;  /* 0x00007100ff0477ac */ /* 0x000e6e0008000a00 */
[----:B------:R-:W0:Y:S01]  /*0040*/  LDC R3, c[0x0][0x360] ;  /* 0x0000d800ff037b82 */ /* 0x000e220000000800 */
[----:B-1----:R-:W-:Y:S01]  /*0050*/  UIMAD UR4, UR5, UR4, URZ ;  /* 0x00000004050472a4 */ /* 0x002fe2000f8e02ff */
[----:B0-----:R-:W-:-:S05]  /*0060*/  IMAD R0, R3, UR6, R0 ;  /* 0x0000000603007c24 */ /* 0x001fca000f8e0200 */
[----:B------:R-:W-:-:S13]  /*0070*/  ISETP.GE.AND P0, PT, R0, UR4, PT ;  /* 0x0000000400007c0c */ /* 0x000fda000bf06270 */
[----:B------:R-:W-:Y:S05]  /*0080*/  @P0 EXIT ;  /* 0x000000000000094d */ /* 0x000fea0003800000 */
[----:B------:R-:W0:Y:S01]  /*0090*/  LDCU.64 UR6, c[0x0][0x380] ;  /* 0x00007000ff0677ac */ /* 0x000e220008000a00 */
[----:B------:R-:W1:Y:S01]  /*00a0*/  LDCU.64 UR4, c[0x0][0x358] ;  /* 0x00006b00ff0477ac */ /* 0x000e620008000a00 */
[----:B0-----:R-:W-:-:S04]  /*00b0*/  IADD3 R2, P0, PT, R0, UR6, RZ ;  /* 0x0000000600027c10 */ /* 0x001fc8000ff1e0ff */
[----:B------:R-:W-:-:S05]  /*00c0*/  LEA.HI.X.SX32 R3, R0, UR7, 0x1, P0 ;  /* 0x0000000700037c11 */ /* 0x000fca00080f0eff */
[----:B-1----:R-:W2:Y:S02]  /*00d0*/  LDG.E.U8 R0, desc[UR4][R2.64] ;  /* 0x0000000402007981 */ /* 0x002ea4000c1e1100 */
[----:B--2---:R-:W-:-:S05]  /*00e0*/  IMAD.SHL.U32 R0, R0, 0x10, RZ ;  /* 0x0000001000007824 */ /* 0x004fca00078e00ff */
[C---:B------:R-:W-:Y:S02]  /*00f0*/  LOP3.LUT R4, R0.reuse, 0xf0, RZ, 0xc0, !PT ;  /* 0x000000f000047812 */ /* 0x040fe400078ec0ff */
[----:B------:R-:W-:Y:S02]  /*0100*/  LOP3.LUT R5, R0, 0xfff0, RZ, 0x3c, !PT ;  /* 0x0000fff000057812 */ /* 0x000fe400078e3cff */
[C---:B------:R-:W-:Y:S02]  /*0110*/  ISETP.NE.AND P0, PT, R4.reuse, 0xa0, PT ;  /* 0x000000a00400780c */ /* 0x040fe40003f05270 */
[----:B------:R-:W-:-:S11]  /*0120*/  ISETP.NE.AND P1, PT, R4, 0x50, PT ;  /* 0x000000500400780c */ /* 0x000fd60003f25270 */
[----:B------:R-:W-:-:S05]  /*0130*/  @P0 SEL R5, R5, R0, !P1 ;  /* 0x0000000005050207 */ /* 0x000fca0004800000 */
[----:B------:R-:W-:Y:S01]  /*0140*/  STG.E.U8 desc[UR4][R2.64], R5 ;  /* 0x0000000502007986 */ /* 0x000fe2000c101104 */
[----:B------:R-:W-:Y:S05]  /*0150*/  EXIT ;  /* 0x000000000000794d */ /* 0x000fea0003800000 */
.L_x_1:
        /* <DEDUP_REMOVED lines=10> */
.L_x_3:


//--------------------- .nv.shared.reserved.0     --------------------------
	.section	.nv.shared.reserved.0,"aw",@nobits
	.weak		__nv_reservedSMEM_offset_0_alias
	.size		__nv_reservedSMEM_offset_0_alias, 0, 64
	.other		__nv_reservedSMEM_offset_0_alias,@"STO_CUDA_RESERVED_SHARED STV_DEFAULT"
__nv_reservedSMEM_offset_0_alias:
	.zero		0
	.zero		64


//--------------------- .nv.constant0._Z9streamingPhii --------------------------
	.section	.nv.constant0._Z9streamingPhii,"a",@progbits
	.sectionflags	@""
	.align	4
.nv.constant0._Z9streamingPhii:
	.zero		912


//--------------------- .nv.constant0._Z9collisionPhii --------------------------
	.section	.nv.constant0._Z9collisionPhii,"a",@progbits
	.sectionflags	@""
	.align	4
.nv.constant0._Z9collisionPhii:
	.zero		912


//--------------------- SYMBOLS --------------------------

	.type		.nv.reservedSmem.offset0,@object
	.size		.nv.reservedSmem.offset0,0x4
